//
// Generated by NVIDIA NVVM Compiler
//
// Compiler Build ID: CL-36424714
// Cuda compilation tools, release 13.0, V13.0.88
// Based on NVVM 20.0.0
//

.version 9.0
.target sm_100
.address_size 64

	// .globl	_Z15double_elementsPiS_i

.visible .entry _Z15double_elementsPiS_i(
	.param .u64 .ptr .align 1 _Z15double_elementsPiS_i_param_0,
	.param .u64 .ptr .align 1 _Z15double_elementsPiS_i_param_1,
	.param .u32 _Z15double_elementsPiS_i_param_2
)
{
	.reg .pred 	%p<3>;
	.reg .b32 	%r<13>;
	.reg .b64 	%rd<8>;

	ld.param.u64 	%rd3, [_Z15double_elementsPiS_i_param_0];
	ld.param.u64 	%rd4, [_Z15double_elementsPiS_i_param_1];
	ld.param.u32 	%r6, [_Z15double_elementsPiS_i_param_2];
	mov.u32 	%r7, %ctaid.x;
	mov.u32 	%r1, %ntid.x;
	mov.u32 	%r8, %tid.x;
	mad.lo.s32 	%r12, %r7, %r1, %r8;
	setp.ge.s32 	%p1, %r12, %r6;
	@%p1 bra 	$L__BB0_3;
	mov.u32 	%r9, %nctaid.x;
	mul.lo.s32 	%r3, %r1, %r9;
	cvta.to.global.u64 	%rd1, %rd3;
	cvta.to.global.u64 	%rd2, %rd4;
$L__BB0_2:
	mul.wide.s32 	%rd5, %r12, 4;
	add.s64 	%rd6, %rd1, %rd5;
	ld.global.u32 	%r10, [%rd6];
	shl.b32 	%r11, %r10, 1;
	add.s64 	%rd7, %rd2, %rd5;
	st.global.u32 	[%rd7], %r11;
	add.s32 	%r12, %r12, %r3;
	setp.lt.s32 	%p2, %r12, %r6;
	@%p2 bra 	$L__BB0_2;
$L__BB0_3:
	ret;

}


// ===== COMPILED SASS (sm_100) =====

	.target	sm_100

	.elftype	@"ET_EXEC"


//--------------------- .note.nv.tkinfo           --------------------------
	.section	.note.nv.tkinfo,"",@"SHT_NOTE"
	.sectionflags	@"SHF_NOTE_NV_TKINFO"
	.tkinfo
        /*0018*/ 	.word	0x00000002
        /*0030*/ 	.string	""
        /*0030*/ 	.string	"ptxas"
        /*0030*/ 	.string	"Cuda compilation tools, release 13.0, V13.0.88"
        /*0030*/ 	.string	"Build cuda_13.0.r13.0/compiler.36424714_0"
        /*0030*/ 	.string	"-arch sm_100 -m 64 "



//--------------------- .note.nv.cuinfo           --------------------------
	.section	.note.nv.cuinfo,"",@"SHT_NOTE"
	.sectionflags	@"SHF_NOTE_NV_CUINFO"
        /*0018*/ 	.short	0x0002
        /*001a*/ 	.short	0x0064
        /*001c*/ 	.short	0x0082
	.zero		2


//--------------------- .nv.info                  --------------------------
	.section	.nv.info,"",@"SHT_CUDA_INFO"
	.align	4


	//----- nvinfo : EIATTR_REGCOUNT
	.align		4
        /*0000*/ 	.byte	0x04, 0x2f
        /*0002*/ 	.short	(.L_1 - .L_0)
	.align		4
.L_0:
        /*0004*/ 	.word	index@(_Z15double_elementsPiS_i)
        /*0008*/ 	.word	0x00000010


	//----- nvinfo : EIATTR_FRAME_SIZE
	.align		4
.L_1:
        /*000c*/ 	.byte	0x04, 0x11
        /*000e*/ 	.short	(.L_3 - .L_2)
	.align		4
.L_2:
        /*0010*/ 	.word	index@(_Z15double_elementsPiS_i)
        /*0014*/ 	.word	0x00000000


	//----- nvinfo : EIATTR_MIN_STACK_SIZE
	.align		4
.L_3:
        /*0018*/ 	.byte	0x04, 0x12
        /*001a*/ 	.short	(.L_5 - .L_4)
	.align		4
.L_4:
        /*001c*/ 	.word	index@(_Z15double_elementsPiS_i)
        /*0020*/ 	.word	0x00000000
.L_5:


//--------------------- .nv.compat                --------------------------
	.section	.nv.compat,"",@"SHT_CUDA_COMPAT_INFO"
	.align	4
        /*0000*/ 	.byte	0x02, 0x09, 0x00, 0x00, 0x02, 0x02, 0x01, 0x00, 0x02, 0x05, 0x05, 0x00, 0x03, 0x07, 0x01, 0x01
        /*0010*/ 	.byte	0x02, 0x03, 0x00, 0x00, 0x02, 0x06, 0x01, 0x00, 0x04, 0x0b, 0x08, 0x00, 0x09, 0x00, 0x00, 0x00
        /*0020*/ 	.byte	0x00, 0x00, 0x00, 0x00


//--------------------- .nv.info._Z15double_elementsPiS_i --------------------------
	.section	.nv.info._Z15double_elementsPiS_i,"",@"SHT_CUDA_INFO"
	.sectionflags	@""
	.align	4


	//----- nvinfo : EIATTR_CUDA_API_VERSION
	.align		4
        /*0000*/ 	.byte	0x04, 0x37
        /*0002*/ 	.short	(.L_7 - .L_6)
.L_6:
        /*0004*/ 	.word	0x00000082


	//----- nvinfo : EIATTR_KPARAM_INFO
	.align		4
.L_7:
        /*0008*/ 	.byte	0x04, 0x17
        /*000a*/ 	.short	(.L_9 - .L_8)
.L_8:
        /*000c*/ 	.word	0x00000000
        /*0010*/ 	.short	0x0002
        /*0012*/ 	.short	0x0010
        /*0014*/ 	.byte	0x00, 0xf0, 0x11, 0x00


	//----- nvinfo : EIATTR_KPARAM_INFO
	.align		4
.L_9:
        /*0018*/ 	.byte	0x04, 0x17
        /*001a*/ 	.short	(.L_11 - .L_10)
.L_10:
        /*001c*/ 	.word	0x00000000
        /*0020*/ 	.short	0x0001
        /*0022*/ 	.short	0x0008
        /*0024*/ 	.byte	0x00, 0xf5, 0x21, 0x00


	//----- nvinfo : EIATTR_KPARAM_INFO
	.align		4
.L_11:
        /*0028*/ 	.byte	0x04, 0x17
        /*002a*/ 	.short	(.L_13 - .L_12)
.L_12:
        /*002c*/ 	.word	0x00000000
        /*0030*/ 	.short	0x0000
        /*0032*/ 	.short	0x0000
        /*0034*/ 	.byte	0x00, 0xf5, 0x21, 0x00


	//----- nvinfo : EIATTR_SPARSE_MMA_MASK
	.align		4
.L_13:
        /*0038*/ 	.byte	0x03, 0x50
        /*003a*/ 	.short	0x0000


	//----- nvinfo : EIATTR_MAXREG_COUNT
	.align		4
        /*003c*/ 	.byte	0x03, 0x1b
        /*003e*/ 	.short	0x00ff


	//----- nvinfo : EIATTR_MERCURY_ISA_VERSION
	.align		4
        /*0040*/ 	.byte	0x03, 0x5f
        /*0042*/ 	.short	0x0101


	//----- nvinfo : EIATTR_VRC_CTA_INIT_COUNT
	.align		4
        /*0044*/ 	.byte	0x02, 0x4a
	.zero		1
	.zero		1


	//----- nvinfo : EIATTR_EXIT_INSTR_OFFSETS
	.align		4
        /*0048*/ 	.byte	0x04, 0x1c
        /*004a*/ 	.short	(.L_15 - .L_14)


	//   ....[0]....
.L_14:
        /*004c*/ 	.word	0x00000070


	//   ....[1]....
        /*0050*/ 	.word	0x00000150


	//----- nvinfo : EIATTR_CRS_STACK_SIZE
	.align		4
.L_15:
        /*0054*/ 	.byte	0x04, 0x1e
        /*0056*/ 	.short	(.L_17 - .L_16)
.L_16:
        /*0058*/ 	.word	0x00000000


	//----- nvinfo : EIATTR_CBANK_PARAM_SIZE
	.align		4
.L_17:
        /*005c*/ 	.byte	0x03, 0x19
        /*005e*/ 	.short	0x0014


	//----- nvinfo : EIATTR_PARAM_CBANK
	.align		4
        /*0060*/ 	.byte	0x04, 0x0a
        /*0062*/ 	.short	(.L_19 - .L_18)
	.align		4
.L_18:
        /*0064*/ 	.word	index@(.nv.constant0._Z15double_elementsPiS_i)
        /*0068*/ 	.short	0x0380
        /*006a*/ 	.short	0x0014


	//----- nvinfo : EIATTR_SW_WAR
	.align		4
.L_19:
        /*006c*/ 	.byte	0x04, 0x36
        /*006e*/ 	.short	(.L_21 - .L_20)
.L_20:
        /*0070*/ 	.word	0x00000008
.L_21:


//--------------------- .nv.callgraph             --------------------------
	.section	.nv.callgraph,"",@"SHT_CUDA_CALLGRAPH"
	.align	4
	.sectionentsize	8
	.align		4
        /*0000*/ 	.word	0x00000000
	.align		4
        /*0004*/ 	.word	0xffffffff
	.align		4
        /*0008*/ 	.word	0x00000000
	.align		4
        /*000c*/ 	.word	0xfffffffe
	.align		4
        /*0010*/ 	.word	0x00000000
	.align		4
        /*0014*/ 	.word	0xfffffffd
	.align		4
        /*0018*/ 	.word	0x00000000
	.align		4
        /*001c*/ 	.word	0xfffffffc


//--------------------- .text._Z15double_elementsPiS_i --------------------------
	.section	.text._Z15double_elementsPiS_i,"ax",@progbits
	.align	128
        .global         _Z15double_elementsPiS_i
        .type           _Z15double_elementsPiS_i,@function
        .size           _Z15double_elementsPiS_i,(.L_x_2 - _Z15double_elementsPiS_i)
        .other          _Z15double_elementsPiS_i,@"STO_CUDA_ENTRY STV_DEFAULT"
_Z15double_elementsPiS_i:
.text._Z15double_elementsPiS_i:
[----:B------:R-:W-:Y:S01]  /*0000*/  LDC R1, c[0x0][0x37c] ;  /* 0x0000df00ff017b82 */ /* 0x000fe20000000800 */
[----:B------:R-:W0:Y:S07]  /*0010*/  S2R R0, SR_TID.X ;  /* 0x0000000000007919 */ /* 0x000e2e0000002100 */
[----:B------:R-:W0:Y:S01]  /*0020*/  S2UR UR4, SR_CTAID.X ;  /* 0x00000000000479c3 */ /* 0x000e220000002500 */
[----:B------:R-:W1:Y:S07]  /*0030*/  LDCU UR5, c[0x0][0x390] ;  /* 0x00007200ff0577ac */ /* 0x000e6e0008000800 */
[----:B------:R-:W0:Y:S02]  /*0040*/  LDC R11, c[0x0][0x360] ;  /* 0x0000d800ff0b7b82 */ /* 0x000e240000000800 */
[----:B0-----:R-:W-:-:S05]  /*0050*/  IMAD R0, R11, UR4, R0 ;  /* 0x000000040b007c24 */ /* 0x001fca000f8e0200 */
[----:B-1----:R-:W-:-:S13]  /*0060*/  ISETP.GE.AND P0, PT, R0, UR5, PT ;  /* 0x0000000500007c0c */ /* 0x002fda000bf06270 */
[----:B------:R-:W-:Y:S05]  /*0070*/  @P0 EXIT ;  /* 0x000000000000094d */ /* 0x000fea0003800000 */
[----:B------:R-:W0:Y:S01]  /*0080*/  LDC.64 R6, c[0x0][0x380] ;  /* 0x0000e000ff067b82 */ /* 0x000e220000000a00 */
[----:B------:R-:W1:Y:S01]  /*0090*/  LDCU UR4, c[0x0][0x370] ;  /* 0x00006e00ff0477ac */ /* 0x000e620008000800 */
[----:B------:R-:W2:Y:S06]  /*00a0*/  LDCU.64 UR6, c[0x0][0x358] ;  /* 0x00006b00ff0677ac */ /* 0x000eac0008000a00 */
[----:B------:R-:W3:Y:S01]  /*00b0*/  LDC.64 R8, c[0x0][0x388] ;  /* 0x0000e200ff087b82 */ /* 0x000ee20000000a00 */
[----:B-1----:R-:W-:-:S07]  /*00c0*/  IMAD R11, R11, UR4, RZ ;  /* 0x000000040b0b7c24 */ /* 0x002fce000f8e02ff */
.L_x_0:
[----:B0-----:R-:W-:-:S06]  /*00d0*/  IMAD.WIDE R2, R0, 0x4, R6 ;  /* 0x0000000400027825 */ /* 0x001fcc00078e0206 */
[----:B--2---:R-:W2:Y:S01]  /*00e0*/  LDG.E R2, desc[UR6][R2.64] ;  /* 0x0000000602027981 */ /* 0x004ea2000c1e1900 */
[----:B-1-3--:R-:W-:Y:S01]  /*00f0*/  IMAD.WIDE R4, R0, 0x4, R8 ;  /* 0x0000000400047825 */ /* 0x00afe200078e0208 */
[----:B------:R-:W-:-:S04]  /*0100*/  IADD3 R0, PT, PT, R11, R0, RZ ;  /* 0x000000000b007210 */ /* 0x000fc80007ffe0ff */
[----:B------:R-:W-:Y:S02]  /*0110*/  ISETP.GE.AND P0, PT, R0, UR5, PT ;  /* 0x0000000500007c0c */ /* 0x000fe4000bf06270 */
[----:B--2---:R-:W-:-:S05]  /*0120*/  SHF.L.U32 R13, R2, 0x1, RZ ;  /* 0x00000001020d7819 */ /* 0x004fca00000006ff */
[----:B------:R1:W-:Y:S06]  /*0130*/  STG.E desc[UR6][R4.64], R13 ;  /* 0x0000000d04007986 */ /* 0x0003ec000c101906 */
[----:B------:R-:W-:Y:S05]  /*0140*/  @!P0 BRA `(.L_x_0) ;  /* 0xfffffffc00e08947 */ /* 0x000fea000383ffff */
[----:B------:R-:W-:Y:S05]  /*0150*/  EXIT ;  /* 0x000000000000794d */ /* 0x000fea0003800000 */
.L_x_1:
[----:B------:R-:W-:-:S00]  /*0160*/  BRA `(.L_x_1) ;  /* 0xfffffffc00fc7947 */ /* 0x000fc0000383ffff */
[----:B------:R-:W-:-:S00]  /*0170*/  NOP ;  /* 0x0000000000007918 */ /* 0x000fc00000000000 */
        /* <DEDUP_REMOVED lines=8> */
.L_x_2:


//--------------------- .nv.shared.reserved.0     --------------------------
	.section	.nv.shared.reserved.0,"aw",@nobits
	.weak		__nv_reservedSMEM_offset_0_alias
	.size		__nv_reservedSMEM_offset_0_alias, 0, 64
	.other		__nv_reservedSMEM_offset_0_alias,@"STO_CUDA_RESERVED_SHARED STV_DEFAULT"
__nv_reservedSMEM_offset_0_alias:
	.zero		0
	.zero		64


//--------------------- .nv.constant0._Z15double_elementsPiS_i --------------------------
	.section	.nv.constant0._Z15double_elementsPiS_i,"a",@progbits
	.sectionflags	@""
	.align	4
.nv.constant0._Z15double_elementsPiS_i:
	.zero		916


//--------------------- SYMBOLS --------------------------

	.type		.nv.reservedSmem.offset0,@object
	.size		.nv.reservedSmem.offset0,0x4
